//
// Generated by NVIDIA NVVM Compiler
//
// Compiler Build ID: CL-36424714
// Cuda compilation tools, release 13.0, V13.0.88
// Based on NVVM 20.0.0
//

.version 9.0
.target sm_100
.address_size 64

	// .globl	vector_add

.visible .entry vector_add(
	.param .u64 .ptr .align 1 vector_add_param_0,
	.param .u64 .ptr .align 1 vector_add_param_1,
	.param .u64 .ptr .align 1 vector_add_param_2,
	.param .u32 vector_add_param_3
)
{
	.reg .pred 	%p<2>;
	.reg .b32 	%r<6>;
	.reg .b32 	%f<4>;
	.reg .b64 	%rd<11>;

	ld.param.u64 	%rd1, [vector_add_param_0];
	ld.param.u64 	%rd2, [vector_add_param_1];
	ld.param.u64 	%rd3, [vector_add_param_2];
	ld.param.u32 	%r2, [vector_add_param_3];
	mov.u32 	%r3, %ctaid.x;
	mov.u32 	%r4, %ntid.x;
	mov.u32 	%r5, %tid.x;
	mad.lo.s32 	%r1, %r3, %r4, %r5;
	setp.ge.s32 	%p1, %r1, %r2;
	@%p1 bra 	$L__BB0_2;
	cvta.to.global.u64 	%rd4, %rd2;
	cvta.to.global.u64 	%rd5, %rd3;
	cvta.to.global.u64 	%rd6, %rd1;
	mul.wide.s32 	%rd7, %r1, 4;
	add.s64 	%rd8, %rd4, %rd7;
	ld.global.f32 	%f1, [%rd8];
	add.s64 	%rd9, %rd5, %rd7;
	ld.global.f32 	%f2, [%rd9];
	add.f32 	%f3, %f1, %f2;
	add.s64 	%rd10, %rd6, %rd7;
	st.global.f32 	[%rd10], %f3;
$L__BB0_2:
	ret;

}
	// .globl	vector_mad
.visible .entry vector_mad(
	.param .u64 .ptr .align 1 vector_mad_param_0,
	.param .u64 .ptr .align 1 vector_mad_param_1,
	.param .u64 .ptr .align 1 vector_mad_param_2,
	.param .u64 .ptr .align 1 vector_mad_param_3,
	.param .u32 vector_mad_param_4
)
{
	.reg .pred 	%p<2>;
	.reg .b32 	%r<6>;
	.reg .b32 	%f<5>;
	.reg .b64 	%rd<14>;

	ld.param.u64 	%rd1, [vector_mad_param_0];
	ld.param.u64 	%rd2, [vector_mad_param_1];
	ld.param.u64 	%rd3, [vector_mad_param_2];
	ld.param.u64 	%rd4, [vector_mad_param_3];
	ld.param.u32 	%r2, [vector_mad_param_4];
	mov.u32 	%r3, %ctaid.x;
	mov.u32 	%r4, %ntid.x;
	mov.u32 	%r5, %tid.x;
	mad.lo.s32 	%r1, %r3, %r4, %r5;
	setp.ge.s32 	%p1, %r1, %r2;
	@%p1 bra 	$L__BB1_2;
	cvta.to.global.u64 	%rd5, %rd2;
	cvta.to.global.u64 	%rd6, %rd3;
	cvta.to.global.u64 	%rd7, %rd4;
	cvta.to.global.u64 	%rd8, %rd1;
	mul.wide.s32 	%rd9, %r1, 4;
	add.s64 	%rd10, %rd5, %rd9;
	ld.global.f32 	%f1, [%rd10];
	add.s64 	%rd11, %rd6, %rd9;
	ld.global.f32 	%f2, [%rd11];
	add.s64 	%rd12, %rd7, %rd9;
	ld.global.f32 	%f3, [%rd12];
	fma.rn.f32 	%f4, %f1, %f2, %f3;
	add.s64 	%rd13, %rd8, %rd9;
	st.global.f32 	[%rd13], %f4;
$L__BB1_2:
	ret;

}


// ===== COMPILED SASS (sm_100) =====

	.target	sm_100

	.elftype	@"ET_EXEC"


//--------------------- .note.nv.tkinfo           --------------------------
	.section	.note.nv.tkinfo,"",@"SHT_NOTE"
	.sectionflags	@"SHF_NOTE_NV_TKINFO"
	.tkinfo
        /*0018*/ 	.word	0x00000002
        /*0030*/ 	.string	""
        /*0030*/ 	.string	"ptxas"
        /*0030*/ 	.string	"Cuda compilation tools, release 13.0, V13.0.88"
        /*0030*/ 	.string	"Build cuda_13.0.r13.0/compiler.36424714_0"
        /*0030*/ 	.string	"-arch sm_100 -m 64 "



//--------------------- .note.nv.cuinfo           --------------------------
	.section	.note.nv.cuinfo,"",@"SHT_NOTE"
	.sectionflags	@"SHF_NOTE_NV_CUINFO"
        /*0018*/ 	.short	0x0002
        /*001a*/ 	.short	0x0064
        /*001c*/ 	.short	0x0082
	.zero		2


//--------------------- .nv.info                  --------------------------
	.section	.nv.info,"",@"SHT_CUDA_INFO"
	.align	4


	//----- nvinfo : EIATTR_REGCOUNT
	.align		4
        /*0000*/ 	.byte	0x04, 0x2f
        /*0002*/ 	.short	(.L_1 - .L_0)
	.align		4
.L_0:
        /*0004*/ 	.word	index@(vector_add)
        /*0008*/ 	.word	0x0000000c


	//----- nvinfo : EIATTR_FRAME_SIZE
	.align		4
.L_1:
        /*000c*/ 	.byte	0x04, 0x11
        /*000e*/ 	.short	(.L_3 - .L_2)
	.align		4
.L_2:
        /*0010*/ 	.word	index@(vector_add)
        /*0014*/ 	.word	0x00000000


	//----- nvinfo : EIATTR_REGCOUNT
	.align		4
.L_3:
        /*0018*/ 	.byte	0x04, 0x2f
        /*001a*/ 	.short	(.L_5 - .L_4)
	.align		4
.L_4:
        /*001c*/ 	.word	index@(vector_mad)
        /*0020*/ 	.word	0x0000000e


	//----- nvinfo : EIATTR_FRAME_SIZE
	.align		4
.L_5:
        /*0024*/ 	.byte	0x04, 0x11
        /*0026*/ 	.short	(.L_7 - .L_6)
	.align		4
.L_6:
        /*0028*/ 	.word	index@(vector_mad)
        /*002c*/ 	.word	0x00000000


	//----- nvinfo : EIATTR_MIN_STACK_SIZE
	.align		4
.L_7:
        /*0030*/ 	.byte	0x04, 0x12
        /*0032*/ 	.short	(.L_9 - .L_8)
	.align		4
.L_8:
        /*0034*/ 	.word	index@(vector_mad)
        /*0038*/ 	.word	0x00000000


	//----- nvinfo : EIATTR_MIN_STACK_SIZE
	.align		4
.L_9:
        /*003c*/ 	.byte	0x04, 0x12
        /*003e*/ 	.short	(.L_11 - .L_10)
	.align		4
.L_10:
        /*0040*/ 	.word	index@(vector_add)
        /*0044*/ 	.word	0x00000000
.L_11:


//--------------------- .nv.compat                --------------------------
	.section	.nv.compat,"",@"SHT_CUDA_COMPAT_INFO"
	.align	4
        /*0000*/ 	.byte	0x02, 0x09, 0x00, 0x00, 0x02, 0x02, 0x01, 0x00, 0x02, 0x05, 0x05, 0x00, 0x03, 0x07, 0x01, 0x01
        /*0010*/ 	.byte	0x02, 0x03, 0x00, 0x00, 0x02, 0x06, 0x01, 0x00, 0x04, 0x0b, 0x08, 0x00, 0x09, 0x00, 0x00, 0x00
        /*0020*/ 	.byte	0x00, 0x00, 0x00, 0x00


//--------------------- .nv.info.vector_mad       --------------------------
	.section	.nv.info.vector_mad,"",@"SHT_CUDA_INFO"
	.sectionflags	@""
	.align	4


	//----- nvinfo : EIATTR_CUDA_API_VERSION
	.align		4
        /*0000*/ 	.byte	0x04, 0x37
        /*0002*/ 	.short	(.L_13 - .L_12)
.L_12:
        /*0004*/ 	.word	0x00000082


	//----- nvinfo : EIATTR_KPARAM_INFO
	.align		4
.L_13:
        /*0008*/ 	.byte	0x04, 0x17
        /*000a*/ 	.short	(.L_15 - .L_14)
.L_14:
        /*000c*/ 	.word	0x00000000
        /*0010*/ 	.short	0x0004
        /*0012*/ 	.short	0x0020
        /*0014*/ 	.byte	0x00, 0xf0, 0x11, 0x00


	//----- nvinfo : EIATTR_KPARAM_INFO
	.align		4
.L_15:
        /*0018*/ 	.byte	0x04, 0x17
        /*001a*/ 	.short	(.L_17 - .L_16)
.L_16:
        /*001c*/ 	.word	0x00000000
        /*0020*/ 	.short	0x0003
        /*0022*/ 	.short	0x0018
        /*0024*/ 	.byte	0x00, 0xf5, 0x21, 0x00


	//----- nvinfo : EIATTR_KPARAM_INFO
	.align		4
.L_17:
        /*0028*/ 	.byte	0x04, 0x17
        /*002a*/ 	.short	(.L_19 - .L_18)
.L_18:
        /*002c*/ 	.word	0x00000000
        /*0030*/ 	.short	0x0002
        /*0032*/ 	.short	0x0010
        /*0034*/ 	.byte	0x00, 0xf5, 0x21, 0x00


	//----- nvinfo : EIATTR_KPARAM_INFO
	.align		4
.L_19:
        /*0038*/ 	.byte	0x04, 0x17
        /*003a*/ 	.short	(.L_21 - .L_20)
.L_20:
        /*003c*/ 	.word	0x00000000
        /*0040*/ 	.short	0x0001
        /*0042*/ 	.short	0x0008
        /*0044*/ 	.byte	0x00, 0xf5, 0x21, 0x00


	//----- nvinfo : EIATTR_KPARAM_INFO
	.align		4
.L_21:
        /*0048*/ 	.byte	0x04, 0x17
        /*004a*/ 	.short	(.L_23 - .L_22)
.L_22:
        /*004c*/ 	.word	0x00000000
        /*0050*/ 	.short	0x0000
        /*0052*/ 	.short	0x0000
        /*0054*/ 	.byte	0x00, 0xf5, 0x21, 0x00


	//----- nvinfo : EIATTR_SPARSE_MMA_MASK
	.align		4
.L_23:
        /*0058*/ 	.byte	0x03, 0x50
        /*005a*/ 	.short	0x0000


	//----- nvinfo : EIATTR_MAXREG_COUNT
	.align		4
        /*005c*/ 	.byte	0x03, 0x1b
        /*005e*/ 	.short	0x00ff


	//----- nvinfo : EIATTR_MERCURY_ISA_VERSION
	.align		4
        /*0060*/ 	.byte	0x03, 0x5f
        /*0062*/ 	.short	0x0101


	//----- nvinfo : EIATTR_VRC_CTA_INIT_COUNT
	.align		4
        /*0064*/ 	.byte	0x02, 0x4a
	.zero		1
	.zero		1


	//----- nvinfo : EIATTR_EXIT_INSTR_OFFSETS
	.align		4
        /*0068*/ 	.byte	0x04, 0x1c
        /*006a*/ 	.short	(.L_25 - .L_24)


	//   ....[0]....
.L_24:
        /*006c*/ 	.word	0x00000070


	//   ....[1]....
        /*0070*/ 	.word	0x00000160


	//----- nvinfo : EIATTR_CBANK_PARAM_SIZE
	.align		4
.L_25:
        /*0074*/ 	.byte	0x03, 0x19
        /*0076*/ 	.short	0x0024


	//----- nvinfo : EIATTR_PARAM_CBANK
	.align		4
        /*0078*/ 	.byte	0x04, 0x0a
        /*007a*/ 	.short	(.L_27 - .L_26)
	.align		4
.L_26:
        /*007c*/ 	.word	index@(.nv.constant0.vector_mad)
        /*0080*/ 	.short	0x0380
        /*0082*/ 	.short	0x0024


	//----- nvinfo : EIATTR_SW_WAR
	.align		4
.L_27:
        /*0084*/ 	.byte	0x04, 0x36
        /*0086*/ 	.short	(.L_29 - .L_28)
.L_28:
        /*0088*/ 	.word	0x00000008
.L_29:


//--------------------- .nv.info.vector_add       --------------------------
	.section	.nv.info.vector_add,"",@"SHT_CUDA_INFO"
	.sectionflags	@""
	.align	4


	//----- nvinfo : EIATTR_CUDA_API_VERSION
	.align		4
        /*0000*/ 	.byte	0x04, 0x37
        /*0002*/ 	.short	(.L_31 - .L_30)
.L_30:
        /*0004*/ 	.word	0x00000082


	//----- nvinfo : EIATTR_KPARAM_INFO
	.align		4
.L_31:
        /*0008*/ 	.byte	0x04, 0x17
        /*000a*/ 	.short	(.L_33 - .L_32)
.L_32:
        /*000c*/ 	.word	0x00000000
        /*0010*/ 	.short	0x0003
        /*0012*/ 	.short	0x0018
        /*0014*/ 	.byte	0x00, 0xf0, 0x11, 0x00


	//----- nvinfo : EIATTR_KPARAM_INFO
	.align		4
.L_33:
        /*0018*/ 	.byte	0x04, 0x17
        /*001a*/ 	.short	(.L_35 - .L_34)
.L_34:
        /*001c*/ 	.word	0x00000000
        /*0020*/ 	.short	0x0002
        /*0022*/ 	.short	0x0010
        /*0024*/ 	.byte	0x00, 0xf5, 0x21, 0x00


	//----- nvinfo : EIATTR_KPARAM_INFO
	.align		4
.L_35:
        /*0028*/ 	.byte	0x04, 0x17
        /*002a*/ 	.short	(.L_37 - .L_36)
.L_36:
        /*002c*/ 	.word	0x00000000
        /*0030*/ 	.short	0x0001
        /*0032*/ 	.short	0x0008
        /*0034*/ 	.byte	0x00, 0xf5, 0x21, 0x00


	//----- nvinfo : EIATTR_KPARAM_INFO
	.align		4
.L_37:
        /*0038*/ 	.byte	0x04, 0x17
        /*003a*/ 	.short	(.L_39 - .L_38)
.L_38:
        /*003c*/ 	.word	0x00000000
        /*0040*/ 	.short	0x0000
        /*0042*/ 	.short	0x0000
        /*0044*/ 	.byte	0x00, 0xf5, 0x21, 0x00


	//----- nvinfo : EIATTR_SPARSE_MMA_MASK
	.align		4
.L_39:
        /*0048*/ 	.byte	0x03, 0x50
        /*004a*/ 	.short	0x0000


	//----- nvinfo : EIATTR_MAXREG_COUNT
	.align		4
        /*004c*/ 	.byte	0x03, 0x1b
        /*004e*/ 	.short	0x00ff


	//----- nvinfo : EIATTR_MERCURY_ISA_VERSION
	.align		4
        /*0050*/ 	.byte	0x03, 0x5f
        /*0052*/ 	.short	0x0101


	//----- nvinfo : EIATTR_VRC_CTA_INIT_COUNT
	.align		4
        /*0054*/ 	.byte	0x02, 0x4a
	.zero		1
	.zero		1


	//----- nvinfo : EIATTR_EXIT_INSTR_OFFSETS
	.align		4
        /*0058*/ 	.byte	0x04, 0x1c
        /*005a*/ 	.short	(.L_41 - .L_40)


	//   ....[0]....
.L_40:
        /*005c*/ 	.word	0x00000070


	//   ....[1]....
        /*0060*/ 	.word	0x00000130


	//----- nvinfo : EIATTR_CBANK_PARAM_SIZE
	.align		4
.L_41:
        /*0064*/ 	.byte	0x03, 0x19
        /*0066*/ 	.short	0x001c


	//----- nvinfo : EIATTR_PARAM_CBANK
	.align		4
        /*0068*/ 	.byte	0x04, 0x0a
        /*006a*/ 	.short	(.L_43 - .L_42)
	.align		4
.L_42:
        /*006c*/ 	.word	index@(.nv.constant0.vector_add)
        /*0070*/ 	.short	0x0380
        /*0072*/ 	.short	0x001c


	//----- nvinfo : EIATTR_SW_WAR
	.align		4
.L_43:
        /*0074*/ 	.byte	0x04, 0x36
        /*0076*/ 	.short	(.L_45 - .L_44)
.L_44:
        /*0078*/ 	.word	0x00000008
.L_45:


//--------------------- .nv.callgraph             --------------------------
	.section	.nv.callgraph,"",@"SHT_CUDA_CALLGRAPH"
	.align	4
	.sectionentsize	8
	.align		4
        /*0000*/ 	.word	0x00000000
	.align		4
        /*0004*/ 	.word	0xffffffff
	.align		4
        /*0008*/ 	.word	0x00000000
	.align		4
        /*000c*/ 	.word	0xfffffffe
	.align		4
        /*0010*/ 	.word	0x00000000
	.align		4
        /*0014*/ 	.word	0xfffffffd
	.align		4
        /*0018*/ 	.word	0x00000000
	.align		4
        /*001c*/ 	.word	0xfffffffc


//--------------------- .text.vector_mad          --------------------------
	.section	.text.vector_mad,"ax",@progbits
	.align	128
        .global         vector_mad
        .type           vector_mad,@function
        .size           vector_mad,(.L_x_2 - vector_mad)
        .other          vector_mad,@"STO_CUDA_ENTRY STV_DEFAULT"
vector_mad:
.text.vector_mad:
[----:B------:R-:W-:Y:S01]  /*0000*/  LDC R1, c[0x0][0x37c] ;  /* 0x0000df00ff017b82 */ /* 0x000fe20000000800 */
[----:B------:R-:W0:Y:S07]  /*0010*/  S2R R0, SR_TID.X ;  /* 0x0000000000007919 */ /* 0x000e2e0000002100 */
[----:B------:R-:W0:Y:S01]  /*0020*/  S2UR UR4, SR_CTAID.X ;  /* 0x00000000000479c3 */ /* 0x000e220000002500 */
[----:B------:R-:W1:Y:S07]  /*0030*/  LDCU UR5, c[0x0][0x3a0] ;  /* 0x00007400ff0577ac */ /* 0x000e6e0008000800 */
[----:B------:R-:W0:Y:S02]  /*0040*/  LDC R11, c[0x0][0x360] ;  /* 0x0000d800ff0b7b82 */ /* 0x000e240000000800 */
[----:B0-----:R-:W-:-:S05]  /*0050*/  IMAD R11, R11, UR4, R0 ;  /* 0x000000040b0b7c24 */ /* 0x001fca000f8e0200 */
[----:B-1----:R-:W-:-:S13]  /*0060*/  ISETP.GE.AND P0, PT, R11, UR5, PT ;  /* 0x000000050b007c0c */ /* 0x002fda000bf06270 */
[----:B------:R-:W-:Y:S05]  /*0070*/  @P0 EXIT ;  /* 0x000000000000094d */ /* 0x000fea0003800000 */
[----:B------:R-:W0:Y:S01]  /*0080*/  LDC.64 R2, c[0x0][0x388] ;  /* 0x0000e200ff027b82 */ /* 0x000e220000000a00 */
[----:B------:R-:W1:Y:S07]  /*0090*/  LDCU.64 UR4, c[0x0][0x358] ;  /* 0x00006b00ff0477ac */ /* 0x000e6e0008000a00 */
[----:B------:R-:W2:Y:S08]  /*00a0*/  LDC.64 R4, c[0x0][0x390] ;  /* 0x0000e400ff047b82 */ /* 0x000eb00000000a00 */
[----:B------:R-:W3:Y:S01]  /*00b0*/  LDC.64 R6, c[0x0][0x398] ;  /* 0x0000e600ff067b82 */ /* 0x000ee20000000a00 */
[----:B0-----:R-:W-:-:S07]  /*00c0*/  IMAD.WIDE R2, R11, 0x4, R2 ;  /* 0x000000040b027825 */ /* 0x001fce00078e0202 */
[----:B------:R-:W0:Y:S01]  /*00d0*/  LDC.64 R8, c[0x0][0x380] ;  /* 0x0000e000ff087b82 */ /* 0x000e220000000a00 */
[----:B-1----:R-:W4:Y:S01]  /*00e0*/  LDG.E R2, desc[UR4][R2.64] ;  /* 0x0000000402027981 */ /* 0x002f22000c1e1900 */
[----:B--2---:R-:W-:-:S06]  /*00f0*/  IMAD.WIDE R4, R11, 0x4, R4 ;  /* 0x000000040b047825 */ /* 0x004fcc00078e0204 */
[----:B------:R-:W4:Y:S01]  /*0100*/  LDG.E R5, desc[UR4][R4.64] ;  /* 0x0000000404057981 */ /* 0x000f22000c1e1900 */
[----:B---3--:R-:W-:-:S06]  /*0110*/  IMAD.WIDE R6, R11, 0x4, R6 ;  /* 0x000000040b067825 */ /* 0x008fcc00078e0206 */
[----:B------:R-:W4:Y:S01]  /*0120*/  LDG.E R7, desc[UR4][R6.64] ;  /* 0x0000000406077981 */ /* 0x000f22000c1e1900 */
[----:B0-----:R-:W-:-:S04]  /*0130*/  IMAD.WIDE R8, R11, 0x4, R8 ;  /* 0x000000040b087825 */ /* 0x001fc800078e0208 */
[----:B----4-:R-:W-:-:S05]  /*0140*/  FFMA R11, R2, R5, R7 ;  /* 0x00000005020b7223 */ /* 0x010fca0000000007 */
[----:B------:R-:W-:Y:S01]  /*0150*/  STG.E desc[UR4][R8.64], R11 ;  /* 0x0000000b08007986 */ /* 0x000fe2000c101904 */
[----:B------:R-:W-:Y:S05]  /*0160*/  EXIT ;  /* 0x000000000000794d */ /* 0x000fea0003800000 */
.L_x_0:
[----:B------:R-:W-:-:S00]  /*0170*/  BRA `(.L_x_0) ;  /* 0xfffffffc00fc7947 */ /* 0x000fc0000383ffff */
[----:B------:R-:W-:-:S00]  /*0180*/  NOP ;  /* 0x0000000000007918 */ /* 0x000fc00000000000 */
[----:B------:R-:W-:-:S00]  /*0190*/  NOP ;  /* 0x0000000000007918 */ /* 0x000fc00000000000 */
[----:B------:R-:W-:-:S00]  /*01a0*/  NOP ;  /* 0x0000000000007918 */ /* 0x000fc00000000000 */
[----:B------:R-:W-:-:S00]  /*01b0*/  NOP ;  /* 0x0000000000007918 */ /* 0x000fc00000000000 */
[----:B------:R-:W-:-:S00]  /*01c0*/  NOP ;  /* 0x0000000000007918 */ /* 0x000fc00000000000 */
[----:B------:R-:W-:-:S00]  /*01d0*/  NOP ;  /* 0x0000000000007918 */ /* 0x000fc00000000000 */
[----:B------:R-:W-:-:S00]  /*01e0*/  NOP ;  /* 0x0000000000007918 */ /* 0x000fc00000000000 */
[----:B------:R-:W-:-:S00]  /*01f0*/  NOP ;  /* 0x0000000000007918 */ /* 0x000fc00000000000 */
.L_x_2:


//--------------------- .text.vector_add          --------------------------
	.section	.text.vector_add,"ax",@progbits
	.align	128
        .global         vector_add
        .type           vector_add,@function
        .size           vector_add,(.L_x_3 - vector_add)
        .other          vector_add,@"STO_CUDA_ENTRY STV_DEFAULT"
vector_add:
.text.vector_add:
        /* <DEDUP_REMOVED lines=12> */
[----:B0-----:R-:W-:-:S06]  /*00c0*/  IMAD.WIDE R2, R9, 0x4, R2 ;  /* 0x0000000409027825 */ /* 0x001fcc00078e0202 */
[----:B-1----:R-:W4:Y:S01]  /*00d0*/  LDG.E R2, desc[UR4][R2.64] ;  /* 0x0000000402027981 */ /* 0x002f22000c1e1900 */
[----:B--2---:R-:W-:-:S06]  /*00e0*/  IMAD.WIDE R4, R9, 0x4, R4 ;  /* 0x0000000409047825 */ /* 0x004fcc00078e0204 */
[----:B------:R-:W4:Y:S01]  /*00f0*/  LDG.E R5, desc[UR4][R4.64] ;  /* 0x0000000404057981 */ /* 0x000f22000c1e1900 */
[----:B---3--:R-:W-:-:S04]  /*0100*/  IMAD.WIDE R6, R9, 0x4, R6 ;  /* 0x0000000409067825 */ /* 0x008fc800078e0206 */
[----:B----4-:R-:W-:-:S05]  /*0110*/  FADD R9, R2, R5 ;  /* 0x0000000502097221 */ /* 0x010fca0000000000 */
[----:B------:R-:W-:Y:S01]  /*0120*/  STG.E desc[UR4][R6.64], R9 ;  /* 0x0000000906007986 */ /* 0x000fe2000c101904 */
[----:B------:R-:W-:Y:S05]  /*0130*/  EXIT ;  /* 0x000000000000794d */ /* 0x000fea0003800000 */
.L_x_1:
        /* <DEDUP_REMOVED lines=12> */
.L_x_3:


//--------------------- .nv.shared.reserved.0     --------------------------
	.section	.nv.shared.reserved.0,"aw",@nobits
	.weak		__nv_reservedSMEM_offset_0_alias
	.size		__nv_reservedSMEM_offset_0_alias, 0, 64
	.other		__nv_reservedSMEM_offset_0_alias,@"STO_CUDA_RESERVED_SHARED STV_DEFAULT"
__nv_reservedSMEM_offset_0_alias:
	.zero		0
	.zero		64


//--------------------- .nv.constant0.vector_mad  --------------------------
	.section	.nv.constant0.vector_mad,"a",@progbits
	.sectionflags	@""
	.align	4
.nv.constant0.vector_mad:
	.zero		932


//--------------------- .nv.constant0.vector_add  --------------------------
	.section	.nv.constant0.vector_add,"a",@progbits
	.sectionflags	@""
	.align	4
.nv.constant0.vector_add:
	.zero		924


//--------------------- SYMBOLS --------------------------

	.type		.nv.reservedSmem.offset0,@object
	.size		.nv.reservedSmem.offset0,0x4
